	.headerflags	@"EF_CUDA_TEXMODE_UNIFIED EF_CUDA_64BIT_ADDRESS EF_CUDA_ACCELERATORS EF_CUDA_SM90 EF_CUDA_VIRTUAL_SM(EF_CUDA_SM90)"
	.elftype	@"ET_EXEC"


//--------------------- .nv.info                  --------------------------
	.section	.nv.info,"",@"SHT_CUDA_INFO"
	.align	4


	//----- nvinfo : EIATTR_REGCOUNT
	.align		4
        /*0000*/ 	.byte	0x04, 0x2f
        /*0002*/ 	.short	(.L_1 - .L_0)
	.align		4
.L_0:
        /*0004*/ 	.word	index@(triton_poi_fused_mean_24)
        /*0008*/ 	.word	0x00000012


	//----- nvinfo : EIATTR_MIN_STACK_SIZE
	.align		4
.L_1:
        /*000c*/ 	.byte	0x04, 0x12
        /*000e*/ 	.short	(.L_3 - .L_2)
	.align		4
.L_2:
        /*0010*/ 	.word	index@(triton_poi_fused_mean_24)
        /*0014*/ 	.word	0x00000000


	//----- nvinfo : EIATTR_FRAME_SIZE
	.align		4
.L_3:
        /*0018*/ 	.byte	0x04, 0x11
        /*001a*/ 	.short	(.L_5 - .L_4)
	.align		4
.L_4:
        /*001c*/ 	.word	index@(triton_poi_fused_mean_24)
        /*0020*/ 	.word	0x00000000


	//----- nvinfo : EIATTR_MIN_STACK_SIZE
	.align		4
.L_5:
        /*0024*/ 	.byte	0x04, 0x12
        /*0026*/ 	.short	(.L_7 - .L_6)
	.align		4
.L_6:
        /*0028*/ 	.word	index@(triton_poi_fused_mean_24)
        /*002c*/ 	.word	0x00000000
.L_7:


//--------------------- .nv.info.triton_poi_fused_mean_24 --------------------------
	.section	.nv.info.triton_poi_fused_mean_24,"",@"SHT_CUDA_INFO"
	.sectionflags	@""
	.align	4


	//----- nvinfo : EIATTR_CUDA_API_VERSION
	.align		4
        /*0000*/ 	.byte	0x04, 0x37
        /*0002*/ 	.short	(.L_9 - .L_8)
.L_8:
        /*0004*/ 	.word	0x0000007c


	//----- nvinfo : EIATTR_KPARAM_INFO
	.align		4
.L_9:
        /*0008*/ 	.byte	0x04, 0x17
        /*000a*/ 	.short	(.L_11 - .L_10)
.L_10:
        /*000c*/ 	.word	0x00000000
        /*0010*/ 	.short	0x0002
        /*0012*/ 	.short	0x0010
        /*0014*/ 	.byte	0x00, 0xf0, 0x11, 0x00


	//----- nvinfo : EIATTR_KPARAM_INFO
	.align		4
.L_11:
        /*0018*/ 	.byte	0x04, 0x17
        /*001a*/ 	.short	(.L_13 - .L_12)
.L_12:
        /*001c*/ 	.word	0x00000000
        /*0020*/ 	.short	0x0001
        /*0022*/ 	.short	0x0008
        /*0024*/ 	.byte	0x00, 0xf4, 0x21, 0x00


	//----- nvinfo : EIATTR_KPARAM_INFO
	.align		4
.L_13:
        /*0028*/ 	.byte	0x04, 0x17
        /*002a*/ 	.short	(.L_15 - .L_14)
.L_14:
        /*002c*/ 	.word	0x00000000
        /*0030*/ 	.short	0x0000
        /*0032*/ 	.short	0x0000
        /*0034*/ 	.byte	0x00, 0xf4, 0x21, 0x00


	//----- nvinfo : EIATTR_SPARSE_MMA_MASK
	.align		4
.L_15:
        /*0038*/ 	.byte	0x03, 0x50
        /*003a*/ 	.short	0x0000


	//----- nvinfo : EIATTR_MAXREG_COUNT
	.align		4
        /*003c*/ 	.byte	0x03, 0x1b
        /*003e*/ 	.short	0x00ff


	//----- nvinfo : EIATTR_EXIT_INSTR_OFFSETS
	.align		4
        /*0040*/ 	.byte	0x04, 0x1c
        /*0042*/ 	.short	(.L_17 - .L_16)


	//   ....[0]....
.L_16:
        /*0044*/ 	.word	0x000001f0


	//----- nvinfo : EIATTR_REQNTID
	.align		4
.L_17:
        /*0048*/ 	.byte	0x04, 0x10
        /*004a*/ 	.short	(.L_19 - .L_18)
.L_18:
        /*004c*/ 	.word	0x00000080
        /*0050*/ 	.word	0x00000001
        /*0054*/ 	.word	0x00000001


	//----- nvinfo : EIATTR_CBANK_PARAM_SIZE
	.align		4
.L_19:
        /*0058*/ 	.byte	0x03, 0x19
        /*005a*/ 	.short	0x0014


	//----- nvinfo : EIATTR_PARAM_CBANK
	.align		4
        /*005c*/ 	.byte	0x04, 0x0a
        /*005e*/ 	.short	(.L_21 - .L_20)
	.align		4
.L_20:
        /*0060*/ 	.word	index@(.nv.constant0.triton_poi_fused_mean_24)
        /*0064*/ 	.short	0x0210
        /*0066*/ 	.short	0x0014


	//----- nvinfo : EIATTR_SW_WAR
	.align		4
.L_21:
        /*0068*/ 	.byte	0x04, 0x36
        /*006a*/ 	.short	(.L_23 - .L_22)
.L_22:
        /*006c*/ 	.word	0x00000008
.L_23:


//--------------------- .nv.callgraph             --------------------------
	.section	.nv.callgraph,"",@"SHT_CUDA_CALLGRAPH"
	.align	4
	.sectionentsize	8
	.align		4
        /*0000*/ 	.word	0x00000000
	.align		4
        /*0004*/ 	.word	0xffffffff
	.align		4
        /*0008*/ 	.word	0x00000000
	.align		4
        /*000c*/ 	.word	0xfffffffe
	.align		4
        /*0010*/ 	.word	0x00000000
	.align		4
        /*0014*/ 	.word	0xfffffffd
	.align		4
        /*0018*/ 	.word	0x00000000
	.align		4
        /*001c*/ 	.word	0xfffffffc


//--------------------- .text.triton_poi_fused_mean_24 --------------------------
	.section	.text.triton_poi_fused_mean_24,"ax",@progbits
	.align	128
        .global         triton_poi_fused_mean_24
        .type           triton_poi_fused_mean_24,@function
        .size           triton_poi_fused_mean_24,(.L_x_1 - triton_poi_fused_mean_24)
        .other          triton_poi_fused_mean_24,@"STO_CUDA_ENTRY STV_DEFAULT"
triton_poi_fused_mean_24:
.text.triton_poi_fused_mean_24:
[----:B------:R-:W-:Y:S01]  /*0000*/  LDC R1, c[0x0][0x28] ;  /* 0x00000a00ff017b82 */ /* 0x000fe20000000800 */
[----:B------:R-:W1:Y:S07]  /*0010*/  S2R R0, SR_TID.X ;  /* 0x0000000000007919 */ /* 0x000e6e0000002100 */
[----:B------:R-:W2:Y:S01]  /*0020*/  LDC.64 R2, c[0x0][0x210] ;  /* 0x00008400ff027b82 */ /* 0x000ea20000000a00 */
[----:B------:R-:W-:Y:S01]  /*0030*/  ULDC.64 UR4, c[0x0][0x208] ;  /* 0x0000820000047ab9 */ /* 0x000fe20000000a00 */
[----:B------:R-:W3:Y:S01]  /*0040*/  S2R R13, SR_CTAID.X ;  /* 0x00000000000d7919 */ /* 0x000ee20000002500 */
[----:B-1----:R-:W-:-:S04]  /*0050*/  LOP3.LUT R0, R0, 0x7f, RZ, 0xc0, !PT ;  /* 0x0000007f00007812 */ /* 0x002fc800078ec0ff */
[----:B---3--:R-:W-:-:S04]  /*0060*/  LEA R13, R13, R0, 0x7 ;  /* 0x000000000d0d7211 */ /* 0x008fc800078e38ff */
[----:B------:R-:W-:-:S04]  /*0070*/  SHF.R.S32.HI R0, RZ, 0x1f, R13 ;  /* 0x0000001fff007819 */ /* 0x000fc8000001140d */
[----:B------:R-:W-:-:S04]  /*0080*/  LEA.HI R0, R0, R13, RZ, 0xb ;  /* 0x0000000d00007211 */ /* 0x000fc800078f58ff */
[C---:B------:R-:W-:Y:S02]  /*0090*/  SHF.L.U32 R4, R0.reuse, 0x2, RZ ;  /* 0x0000000200047819 */ /* 0x040fe400000006ff */
[----:B------:R-:W-:Y:S02]  /*00a0*/  LOP3.LUT R0, R0, 0xfffff800, RZ, 0xc0, !PT ;  /* 0xfffff80000007812 */ /* 0x000fe400078ec0ff */
[----:B------:R-:W-:-:S04]  /*00b0*/  LOP3.LUT R4, R4, 0xffffe000, RZ, 0xc0, !PT ;  /* 0xffffe00004047812 */ /* 0x000fc800078ec0ff */
[----:B------:R-:W-:-:S04]  /*00c0*/  IADD3 R9, R4, R13, -R0 ;  /* 0x0000000d04097210 */ /* 0x000fc80007ffe800 */
[----:B------:R-:W-:Y:S01]  /*00d0*/  IADD3 R7, R9, 0x800, RZ ;  /* 0x0000080009077810 */ /* 0x000fe20007ffe0ff */
[----:B--2---:R-:W-:Y:S01]  /*00e0*/  IMAD.WIDE R4, R9, 0x4, R2 ;  /* 0x0000000409047825 */ /* 0x004fe200078e0202 */
[----:B------:R-:W-:-:S03]  /*00f0*/  IADD3 R11, R9, 0x1000, RZ ;  /* 0x00001000090b7810 */ /* 0x000fc60007ffe0ff */
[--C-:B------:R-:W-:Y:S01]  /*0100*/  IMAD.WIDE R6, R7, 0x4, R2.reuse ;  /* 0x0000000407067825 */ /* 0x100fe200078e0202 */
[----:B------:R-:W-:Y:S01]  /*0110*/  IADD3 R15, R9, 0x1800, RZ ;  /* 0x00001800090f7810 */ /* 0x000fe20007ffe0ff */
[----:B------:R-:W2:Y:S02]  /*0120*/  LDG.E R4, desc[UR4][R4.64] ;  /* 0x0000000404047981 */ /* 0x000ea4000c1e1900 */
[--C-:B------:R-:W-:Y:S02]  /*0130*/  IMAD.WIDE R8, R11, 0x4, R2.reuse ;  /* 0x000000040b087825 */ /* 0x100fe400078e0202 */
[----:B------:R-:W2:Y:S01]  /*0140*/  LDG.E R7, desc[UR4][R6.64] ;  /* 0x0000000406077981 */ /* 0x000ea2000c1e1900 */
[----:B------:R-:W1:Y:S01]  /*0150*/  LDC.64 R10, c[0x0][0x218] ;  /* 0x00008600ff0a7b82 */ /* 0x000e620000000a00 */
[----:B------:R-:W-:Y:S02]  /*0160*/  IMAD.WIDE R2, R15, 0x4, R2 ;  /* 0x000000040f027825 */ /* 0x000fe400078e0202 */
[----:B------:R-:W3:Y:S04]  /*0170*/  LDG.E R8, desc[UR4][R8.64] ;  /* 0x0000000408087981 */ /* 0x000ee8000c1e1900 */
[----:B------:R-:W4:Y:S01]  /*0180*/  LDG.E R2, desc[UR4][R2.64] ;  /* 0x0000000402027981 */ /* 0x000f22000c1e1900 */
[----:B--2---:R-:W-:Y:S01]  /*0190*/  FADD R15, R4, R7 ;  /* 0x00000007040f7221 */ /* 0x004fe20000000000 */
[----:B-1----:R-:W-:-:S04]  /*01a0*/  IMAD.WIDE R4, R13, 0x4, R10 ;  /* 0x000000040d047825 */ /* 0x002fc800078e020a */
[----:B---3--:R-:W-:-:S04]  /*01b0*/  FADD R15, R8, R15 ;  /* 0x0000000f080f7221 */ /* 0x008fc80000000000 */
[----:B----4-:R-:W-:-:S04]  /*01c0*/  FADD R15, R2, R15 ;  /* 0x0000000f020f7221 */ /* 0x010fc80000000000 */
[----:B------:R-:W-:-:S05]  /*01d0*/  FMUL R15, R15, 0.25 ;  /* 0x3e8000000f0f7820 */ /* 0x000fca0000400000 */
[----:B------:R-:W-:Y:S01]  /*01e0*/  STG.E desc[UR4][R4.64], R15 ;  /* 0x0000000f04007986 */ /* 0x000fe2000c101904 */
[----:B------:R-:W-:Y:S05]  /*01f0*/  EXIT ;  /* 0x000000000000794d */ /* 0x000fea0003800000 */
.L_x_0:
[----:B------:R-:W-:-:S00]  /*0200*/  BRA `(.L_x_0) ;  /* 0xfffffffc00fc7947 */ /* 0x000fc0000383ffff */
[----:B------:R-:W-:-:S00]  /*0210*/  NOP ;  /* 0x0000000000007918 */ /* 0x000fc00000000000 */
        /* <DEDUP_REMOVED lines=14> */
.L_x_1:


//--------------------- .nv.constant0.triton_poi_fused_mean_24 --------------------------
	.section	.nv.constant0.triton_poi_fused_mean_24,"a",@progbits
	.sectionflags	@""
	.align	4
.nv.constant0.triton_poi_fused_mean_24:
	.zero		548
